//
// Generated by NVIDIA NVVM Compiler
//
// Compiler Build ID: CL-36424714
// Cuda compilation tools, release 13.0, V13.0.88
// Based on NVVM 20.0.0
//

.version 9.0
.target sm_100
.address_size 64

	// .globl	_Z9cc_kerneliPiS_PdS_
// _ZZ9cc_kerneliPiS_PdS_E1s has been demoted
// _ZZ9cc_kerneliPiS_PdS_E13current_depth has been demoted
// _ZZ9cc_kerneliPiS_PdS_E4done has been demoted

.visible .entry _Z9cc_kerneliPiS_PdS_(
	.param .u32 _Z9cc_kerneliPiS_PdS__param_0,
	.param .u64 .ptr .align 1 _Z9cc_kerneliPiS_PdS__param_1,
	.param .u64 .ptr .align 1 _Z9cc_kerneliPiS_PdS__param_2,
	.param .u64 .ptr .align 1 _Z9cc_kerneliPiS_PdS__param_3,
	.param .u64 .ptr .align 1 _Z9cc_kerneliPiS_PdS__param_4
)
{
	.reg .pred 	%p<26>;
	.reg .b16 	%rs<6>;
	.reg .b32 	%r<140>;
	.reg .b64 	%rd<31>;
	.reg .b64 	%fd<4>;
	// demoted variable
	.shared .align 4 .u32 _ZZ9cc_kerneliPiS_PdS_E1s;
	// demoted variable
	.shared .align 4 .u32 _ZZ9cc_kerneliPiS_PdS_E13current_depth;
	// demoted variable
	.shared .align 1 .u8 _ZZ9cc_kerneliPiS_PdS_E4done;
	ld.param.u32 	%r47, [_Z9cc_kerneliPiS_PdS__param_0];
	ld.param.u64 	%rd10, [_Z9cc_kerneliPiS_PdS__param_1];
	ld.param.u64 	%rd11, [_Z9cc_kerneliPiS_PdS__param_2];
	ld.param.u64 	%rd12, [_Z9cc_kerneliPiS_PdS__param_3];
	ld.param.u64 	%rd13, [_Z9cc_kerneliPiS_PdS__param_4];
	cvta.to.global.u64 	%rd1, %rd13;
	mov.u32 	%r1, %tid.x;
	setp.ge.s32 	%p1, %r1, %r47;
	@%p1 bra 	$L__BB0_39;
	setp.ne.s32 	%p2, %r1, 0;
	@%p2 bra 	$L__BB0_3;
	mov.b32 	%r48, -1;
	st.shared.u32 	[_ZZ9cc_kerneliPiS_PdS_E1s], %r48;
$L__BB0_3:
	bar.sync 	0;
	ld.shared.u32 	%r122, [_ZZ9cc_kerneliPiS_PdS_E1s];
	add.s32 	%r3, %r47, -1;
	setp.ge.s32 	%p3, %r122, %r3;
	@%p3 bra 	$L__BB0_39;
	mov.u32 	%r4, %ntid.x;
	cvt.rn.f64.u32 	%fd1, %r47;
	and.b32  	%r5, %r47, 15;
	add.s32 	%r6, %r5, -1;
	and.b32  	%r7, %r47, 7;
	add.s32 	%r8, %r7, -1;
	and.b32  	%r9, %r47, 2147483632;
	and.b32  	%r10, %r47, 3;
	cvta.to.global.u64 	%rd2, %rd12;
	cvta.to.global.u64 	%rd3, %rd10;
	cvta.to.global.u64 	%rd4, %rd11;
$L__BB0_5:
	setp.ne.s32 	%p4, %r1, 0;
	@%p4 bra 	$L__BB0_7;
	add.s32 	%r49, %r122, 1;
	st.shared.u32 	[_ZZ9cc_kerneliPiS_PdS_E1s], %r49;
	mov.b16 	%rs1, 0;
	st.shared.u8 	[_ZZ9cc_kerneliPiS_PdS_E4done], %rs1;
	mov.b32 	%r50, -1;
	st.shared.u32 	[_ZZ9cc_kerneliPiS_PdS_E13current_depth], %r50;
$L__BB0_7:
	bar.sync 	0;
	ld.shared.u32 	%r12, [_ZZ9cc_kerneliPiS_PdS_E1s];
	mul.wide.s32 	%rd14, %r12, 4;
	add.s64 	%rd5, %rd1, %rd14;
	mov.u32 	%r123, %r1;
$L__BB0_8:
	setp.ne.s32 	%p5, %r123, %r12;
	@%p5 bra 	$L__BB0_10;
	mov.b32 	%r52, 0;
	st.global.u32 	[%rd5], %r52;
	bra.uni 	$L__BB0_11;
$L__BB0_10:
	mul.wide.s32 	%rd15, %r123, 4;
	add.s64 	%rd16, %rd1, %rd15;
	mov.b32 	%r51, 2147483647;
	st.global.u32 	[%rd16], %r51;
$L__BB0_11:
	add.s32 	%r123, %r123, %r4;
	setp.lt.s32 	%p6, %r123, %r47;
	@%p6 bra 	$L__BB0_8;
	bar.sync 	0;
	ld.shared.u8 	%rs2, [_ZZ9cc_kerneliPiS_PdS_E4done];
	setp.ne.s16 	%p7, %rs2, 0;
	@%p7 bra 	$L__BB0_23;
$L__BB0_13:
	setp.ne.s32 	%p8, %r1, 0;
	@%p8 bra 	$L__BB0_15;
	ld.shared.u32 	%r53, [_ZZ9cc_kerneliPiS_PdS_E13current_depth];
	add.s32 	%r54, %r53, 1;
	st.shared.u32 	[_ZZ9cc_kerneliPiS_PdS_E13current_depth], %r54;
$L__BB0_15:
	mov.b16 	%rs3, 1;
	st.shared.u8 	[_ZZ9cc_kerneliPiS_PdS_E4done], %rs3;
	bar.sync 	0;
	ld.shared.u32 	%r15, [_ZZ9cc_kerneliPiS_PdS_E13current_depth];
	mov.u32 	%r124, %r1;
$L__BB0_16:
	mul.wide.s32 	%rd17, %r124, 4;
	add.s64 	%rd6, %rd1, %rd17;
	ld.global.u32 	%r55, [%rd6];
	setp.ne.s32 	%p9, %r55, %r15;
	@%p9 bra 	$L__BB0_21;
	add.s64 	%rd7, %rd3, %rd17;
	ld.global.u32 	%r126, [%rd7];
	ld.global.u32 	%r127, [%rd7+4];
	setp.ge.s32 	%p10, %r126, %r127;
	@%p10 bra 	$L__BB0_21;
$L__BB0_18:
	mul.wide.s32 	%rd19, %r126, 4;
	add.s64 	%rd20, %rd4, %rd19;
	ld.global.u32 	%r56, [%rd20];
	mul.wide.s32 	%rd21, %r56, 4;
	add.s64 	%rd8, %rd1, %rd21;
	ld.global.u32 	%r57, [%rd8];
	setp.ne.s32 	%p11, %r57, 2147483647;
	@%p11 bra 	$L__BB0_20;
	ld.global.u32 	%r58, [%rd6];
	add.s32 	%r59, %r58, 1;
	st.global.u32 	[%rd8], %r59;
	mov.b16 	%rs4, 0;
	st.shared.u8 	[_ZZ9cc_kerneliPiS_PdS_E4done], %rs4;
	ld.global.u32 	%r127, [%rd7+4];
$L__BB0_20:
	add.s32 	%r126, %r126, 1;
	setp.lt.s32 	%p12, %r126, %r127;
	@%p12 bra 	$L__BB0_18;
$L__BB0_21:
	add.s32 	%r124, %r124, %r4;
	setp.lt.s32 	%p13, %r124, %r47;
	@%p13 bra 	$L__BB0_16;
	bar.sync 	0;
	ld.shared.u8 	%rs5, [_ZZ9cc_kerneliPiS_PdS_E4done];
	setp.eq.s16 	%p14, %rs5, 0;
	@%p14 bra 	$L__BB0_13;
$L__BB0_23:
	setp.ne.s32 	%p15, %r1, 0;
	@%p15 bra 	$L__BB0_38;
	setp.lt.u32 	%p16, %r47, 16;
	mov.b32 	%r134, 0;
	mov.u32 	%r139, %r134;
	@%p16 bra 	$L__BB0_27;
	mov.b32 	%r128, 0;
	mov.u32 	%r139, %r128;
$L__BB0_26:
	.pragma "nounroll";
	mul.wide.u32 	%rd22, %r128, 4;
	add.s64 	%rd23, %rd1, %rd22;
	ld.global.u32 	%r63, [%rd23];
	add.s32 	%r64, %r63, %r139;
	ld.global.u32 	%r65, [%rd23+4];
	add.s32 	%r66, %r65, %r64;
	ld.global.u32 	%r67, [%rd23+8];
	add.s32 	%r68, %r67, %r66;
	ld.global.u32 	%r69, [%rd23+12];
	add.s32 	%r70, %r69, %r68;
	ld.global.u32 	%r71, [%rd23+16];
	add.s32 	%r72, %r71, %r70;
	ld.global.u32 	%r73, [%rd23+20];
	add.s32 	%r74, %r73, %r72;
	ld.global.u32 	%r75, [%rd23+24];
	add.s32 	%r76, %r75, %r74;
	ld.global.u32 	%r77, [%rd23+28];
	add.s32 	%r78, %r77, %r76;
	ld.global.u32 	%r79, [%rd23+32];
	add.s32 	%r80, %r79, %r78;
	ld.global.u32 	%r81, [%rd23+36];
	add.s32 	%r82, %r81, %r80;
	ld.global.u32 	%r83, [%rd23+40];
	add.s32 	%r84, %r83, %r82;
	ld.global.u32 	%r85, [%rd23+44];
	add.s32 	%r86, %r85, %r84;
	ld.global.u32 	%r87, [%rd23+48];
	add.s32 	%r88, %r87, %r86;
	ld.global.u32 	%r89, [%rd23+52];
	add.s32 	%r90, %r89, %r88;
	ld.global.u32 	%r91, [%rd23+56];
	add.s32 	%r92, %r91, %r90;
	ld.global.u32 	%r93, [%rd23+60];
	add.s32 	%r139, %r93, %r92;
	add.s32 	%r128, %r128, 16;
	setp.ne.s32 	%p17, %r128, %r9;
	mov.u32 	%r134, %r9;
	@%p17 bra 	$L__BB0_26;
$L__BB0_27:
	setp.eq.s32 	%p18, %r5, 0;
	@%p18 bra 	$L__BB0_37;
	setp.lt.u32 	%p19, %r6, 7;
	@%p19 bra 	$L__BB0_30;
	mul.wide.u32 	%rd24, %r134, 4;
	add.s64 	%rd25, %rd1, %rd24;
	ld.global.u32 	%r95, [%rd25];
	add.s32 	%r96, %r95, %r139;
	ld.global.u32 	%r97, [%rd25+4];
	add.s32 	%r98, %r97, %r96;
	ld.global.u32 	%r99, [%rd25+8];
	add.s32 	%r100, %r99, %r98;
	ld.global.u32 	%r101, [%rd25+12];
	add.s32 	%r102, %r101, %r100;
	ld.global.u32 	%r103, [%rd25+16];
	add.s32 	%r104, %r103, %r102;
	ld.global.u32 	%r105, [%rd25+20];
	add.s32 	%r106, %r105, %r104;
	ld.global.u32 	%r107, [%rd25+24];
	add.s32 	%r108, %r107, %r106;
	ld.global.u32 	%r109, [%rd25+28];
	add.s32 	%r139, %r109, %r108;
	add.s32 	%r134, %r134, 8;
$L__BB0_30:
	setp.eq.s32 	%p20, %r7, 0;
	@%p20 bra 	$L__BB0_37;
	setp.lt.u32 	%p21, %r8, 3;
	@%p21 bra 	$L__BB0_33;
	mul.wide.u32 	%rd26, %r134, 4;
	add.s64 	%rd27, %rd1, %rd26;
	ld.global.u32 	%r111, [%rd27];
	add.s32 	%r112, %r111, %r139;
	ld.global.u32 	%r113, [%rd27+4];
	add.s32 	%r114, %r113, %r112;
	ld.global.u32 	%r115, [%rd27+8];
	add.s32 	%r116, %r115, %r114;
	ld.global.u32 	%r117, [%rd27+12];
	add.s32 	%r139, %r117, %r116;
	add.s32 	%r134, %r134, 4;
$L__BB0_33:
	setp.eq.s32 	%p22, %r10, 0;
	@%p22 bra 	$L__BB0_37;
	setp.eq.s32 	%p23, %r10, 1;
	mul.wide.u32 	%rd28, %r134, 4;
	add.s64 	%rd9, %rd1, %rd28;
	ld.global.u32 	%r118, [%rd9];
	add.s32 	%r139, %r118, %r139;
	@%p23 bra 	$L__BB0_37;
	setp.eq.s32 	%p24, %r10, 2;
	ld.global.u32 	%r119, [%rd9+4];
	add.s32 	%r139, %r119, %r139;
	@%p24 bra 	$L__BB0_37;
	ld.global.u32 	%r120, [%rd9+8];
	add.s32 	%r139, %r120, %r139;
$L__BB0_37:
	cvt.rn.f64.s32 	%fd2, %r139;
	div.rn.f64 	%fd3, %fd1, %fd2;
	ld.shared.u32 	%r121, [_ZZ9cc_kerneliPiS_PdS_E1s];
	mul.wide.s32 	%rd29, %r121, 8;
	add.s64 	%rd30, %rd2, %rd29;
	st.global.f64 	[%rd30], %fd3;
$L__BB0_38:
	bar.sync 	0;
	ld.shared.u32 	%r122, [_ZZ9cc_kerneliPiS_PdS_E1s];
	setp.lt.s32 	%p25, %r122, %r3;
	@%p25 bra 	$L__BB0_5;
$L__BB0_39:
	ret;

}


// ===== COMPILED SASS (sm_100) =====

	.target	sm_100

	.elftype	@"ET_EXEC"


//--------------------- .note.nv.tkinfo           --------------------------
	.section	.note.nv.tkinfo,"",@"SHT_NOTE"
	.sectionflags	@"SHF_NOTE_NV_TKINFO"
	.tkinfo
        /*0018*/ 	.word	0x00000002
        /*0030*/ 	.string	""
        /*0030*/ 	.string	"ptxas"
        /*0030*/ 	.string	"Cuda compilation tools, release 13.0, V13.0.88"
        /*0030*/ 	.string	"Build cuda_13.0.r13.0/compiler.36424714_0"
        /*0030*/ 	.string	"-arch sm_100 -m 64 "



//--------------------- .note.nv.cuinfo           --------------------------
	.section	.note.nv.cuinfo,"",@"SHT_NOTE"
	.sectionflags	@"SHF_NOTE_NV_CUINFO"
        /*0018*/ 	.short	0x0002
        /*001a*/ 	.short	0x0064
        /*001c*/ 	.short	0x0082
	.zero		2


//--------------------- .nv.info                  --------------------------
	.section	.nv.info,"",@"SHT_CUDA_INFO"
	.align	4


	//----- nvinfo : EIATTR_REGCOUNT
	.align		4
        /*0000*/ 	.byte	0x04, 0x2f
        /*0002*/ 	.short	(.L_1 - .L_0)
	.align		4
.L_0:
        /*0004*/ 	.word	index@(_Z9cc_kerneliPiS_PdS_)
        /*0008*/ 	.word	0x00000019


	//----- nvinfo : EIATTR_FRAME_SIZE
	.align		4
.L_1:
        /*000c*/ 	.byte	0x04, 0x11
        /*000e*/ 	.short	(.L_3 - .L_2)
	.align		4
.L_2:
        /*0010*/ 	.word	index@($__internal_0_$__cuda_sm20_div_rn_f64_full)
        /*0014*/ 	.word	0x00000000


	//----- nvinfo : EIATTR_FRAME_SIZE
	.align		4
.L_3:
        /*0018*/ 	.byte	0x04, 0x11
        /*001a*/ 	.short	(.L_5 - .L_4)
	.align		4
.L_4:
        /*001c*/ 	.word	index@(_Z9cc_kerneliPiS_PdS_)
        /*0020*/ 	.word	0x00000000


	//----- nvinfo : EIATTR_MIN_STACK_SIZE
	.align		4
.L_5:
        /*0024*/ 	.byte	0x04, 0x12
        /*0026*/ 	.short	(.L_7 - .L_6)
	.align		4
.L_6:
        /*0028*/ 	.word	index@(_Z9cc_kerneliPiS_PdS_)
        /*002c*/ 	.word	0x00000000
.L_7:


//--------------------- .nv.compat                --------------------------
	.section	.nv.compat,"",@"SHT_CUDA_COMPAT_INFO"
	.align	4
        /*0000*/ 	.byte	0x02, 0x09, 0x00, 0x00, 0x02, 0x02, 0x01, 0x00, 0x02, 0x05, 0x05, 0x00, 0x03, 0x07, 0x01, 0x01
        /*0010*/ 	.byte	0x02, 0x03, 0x00, 0x00, 0x02, 0x06, 0x01, 0x00, 0x04, 0x0b, 0x08, 0x00, 0x01, 0x00, 0x00, 0x00
        /*0020*/ 	.byte	0x00, 0x00, 0x00, 0x00


//--------------------- .nv.info._Z9cc_kerneliPiS_PdS_ --------------------------
	.section	.nv.info._Z9cc_kerneliPiS_PdS_,"",@"SHT_CUDA_INFO"
	.sectionflags	@""
	.align	4


	//----- nvinfo : EIATTR_CUDA_API_VERSION
	.align		4
        /*0000*/ 	.byte	0x04, 0x37
        /*0002*/ 	.short	(.L_9 - .L_8)
.L_8:
        /*0004*/ 	.word	0x00000082


	//----- nvinfo : EIATTR_KPARAM_INFO
	.align		4
.L_9:
        /*0008*/ 	.byte	0x04, 0x17
        /*000a*/ 	.short	(.L_11 - .L_10)
.L_10:
        /*000c*/ 	.word	0x00000000
        /*0010*/ 	.short	0x0004
        /*0012*/ 	.short	0x0020
        /*0014*/ 	.byte	0x00, 0xf5, 0x21, 0x00


	//----- nvinfo : EIATTR_KPARAM_INFO
	.align		4
.L_11:
        /*0018*/ 	.byte	0x04, 0x17
        /*001a*/ 	.short	(.L_13 - .L_12)
.L_12:
        /*001c*/ 	.word	0x00000000
        /*0020*/ 	.short	0x0003
        /*0022*/ 	.short	0x0018
        /*0024*/ 	.byte	0x00, 0xf5, 0x21, 0x00


	//----- nvinfo : EIATTR_KPARAM_INFO
	.align		4
.L_13:
        /*0028*/ 	.byte	0x04, 0x17
        /*002a*/ 	.short	(.L_15 - .L_14)
.L_14:
        /*002c*/ 	.word	0x00000000
        /*0030*/ 	.short	0x0002
        /*0032*/ 	.short	0x0010
        /*0034*/ 	.byte	0x00, 0xf5, 0x21, 0x00


	//----- nvinfo : EIATTR_KPARAM_INFO
	.align		4
.L_15:
        /*0038*/ 	.byte	0x04, 0x17
        /*003a*/ 	.short	(.L_17 - .L_16)
.L_16:
        /*003c*/ 	.word	0x00000000
        /*0040*/ 	.short	0x0001
        /*0042*/ 	.short	0x0008
        /*0044*/ 	.byte	0x00, 0xf5, 0x21, 0x00


	//----- nvinfo : EIATTR_KPARAM_INFO
	.align		4
.L_17:
        /*0048*/ 	.byte	0x04, 0x17
        /*004a*/ 	.short	(.L_19 - .L_18)
.L_18:
        /*004c*/ 	.word	0x00000000
        /*0050*/ 	.short	0x0000
        /*0052*/ 	.short	0x0000
        /*0054*/ 	.byte	0x00, 0xf0, 0x11, 0x00


	//----- nvinfo : EIATTR_SPARSE_MMA_MASK
	.align		4
.L_19:
        /*0058*/ 	.byte	0x03, 0x50
        /*005a*/ 	.short	0x0000


	//----- nvinfo : EIATTR_MAXREG_COUNT
	.align		4
        /*005c*/ 	.byte	0x03, 0x1b
        /*005e*/ 	.short	0x00ff


	//----- nvinfo : EIATTR_NUM_BARRIERS
	.align		4
        /*0060*/ 	.byte	0x02, 0x4c
        /*0062*/ 	.byte	0x01
	.zero		1


	//----- nvinfo : EIATTR_MERCURY_ISA_VERSION
	.align		4
        /*0064*/ 	.byte	0x03, 0x5f
        /*0066*/ 	.short	0x0101


	//----- nvinfo : EIATTR_VRC_CTA_INIT_COUNT
	.align		4
        /*0068*/ 	.byte	0x02, 0x4a
	.zero		1
	.zero		1


	//----- nvinfo : EIATTR_EXIT_INSTR_OFFSETS
	.align		4
        /*006c*/ 	.byte	0x04, 0x1c
        /*006e*/ 	.short	(.L_21 - .L_20)


	//   ....[0]....
.L_20:
        /*0070*/ 	.word	0x00000040


	//   ....[1]....
        /*0074*/ 	.word	0x000000f0


	//   ....[2]....
        /*0078*/ 	.word	0x00000f40


	//----- nvinfo : EIATTR_CRS_STACK_SIZE
	.align		4
.L_21:
        /*007c*/ 	.byte	0x04, 0x1e
        /*007e*/ 	.short	(.L_23 - .L_22)
.L_22:
        /*0080*/ 	.word	0x00000000


	//----- nvinfo : EIATTR_CBANK_PARAM_SIZE
	.align		4
.L_23:
        /*0084*/ 	.byte	0x03, 0x19
        /*0086*/ 	.short	0x0028


	//----- nvinfo : EIATTR_PARAM_CBANK
	.align		4
        /*0088*/ 	.byte	0x04, 0x0a
        /*008a*/ 	.short	(.L_25 - .L_24)
	.align		4
.L_24:
        /*008c*/ 	.word	index@(.nv.constant0._Z9cc_kerneliPiS_PdS_)
        /*0090*/ 	.short	0x0380
        /*0092*/ 	.short	0x0028


	//----- nvinfo : EIATTR_SW_WAR
	.align		4
.L_25:
        /*0094*/ 	.byte	0x04, 0x36
        /*0096*/ 	.short	(.L_27 - .L_26)
.L_26:
        /*0098*/ 	.word	0x00000008
.L_27:


//--------------------- .nv.callgraph             --------------------------
	.section	.nv.callgraph,"",@"SHT_CUDA_CALLGRAPH"
	.align	4
	.sectionentsize	8
	.align		4
        /*0000*/ 	.word	0x00000000
	.align		4
        /*0004*/ 	.word	0xffffffff
	.align		4
        /*0008*/ 	.word	0x00000000
	.align		4
        /*000c*/ 	.word	0xfffffffe
	.align		4
        /*0010*/ 	.word	0x00000000
	.align		4
        /*0014*/ 	.word	0xfffffffd
	.align		4
        /*0018*/ 	.word	0x00000000
	.align		4
        /*001c*/ 	.word	0xfffffffc


//--------------------- .text._Z9cc_kerneliPiS_PdS_ --------------------------
	.section	.text._Z9cc_kerneliPiS_PdS_,"ax",@progbits
	.align	128
        .global         _Z9cc_kerneliPiS_PdS_
        .type           _Z9cc_kerneliPiS_PdS_,@function
        .size           _Z9cc_kerneliPiS_PdS_,(.L_x_26 - _Z9cc_kerneliPiS_PdS_)
        .other          _Z9cc_kerneliPiS_PdS_,@"STO_CUDA_ENTRY STV_DEFAULT"
_Z9cc_kerneliPiS_PdS_:
.text._Z9cc_kerneliPiS_PdS_:
[----:B------:R-:W-:Y:S01]  /*0000*/  LDC R1, c[0x0][0x37c] ;  /* 0x0000df00ff017b82 */ /* 0x000fe20000000800 */
[----:B------:R-:W0:Y:S01]  /*0010*/  S2R R0, SR_TID.X ;  /* 0x0000000000007919 */ /* 0x000e220000002100 */
[----:B------:R-:W0:Y:S02]  /*0020*/  LDCU UR16, c[0x0][0x380] ;  /* 0x00007000ff1077ac */ /* 0x000e240008000800 */
[----:B0-----:R-:W-:-:S13]  /*0030*/  ISETP.GE.AND P0, PT, R0, UR16, PT ;  /* 0x0000001000007c0c */ /* 0x001fda000bf06270 */
[----:B------:R-:W-:Y:S05]  /*0040*/  @P0 EXIT ;  /* 0x000000000000094d */ /* 0x000fea0003800000 */
[----:B------:R-:W0:Y:S01]  /*0050*/  S2UR UR5, SR_CgaCtaId ;  /* 0x00000000000579c3 */ /* 0x000e220000008800 */
[----:B------:R-:W-:Y:S01]  /*0060*/  ISETP.NE.AND P0, PT, R0, RZ, PT ;  /* 0x000000ff0000720c */ /* 0x000fe20003f05270 */
[----:B------:R-:W-:Y:S01]  /*0070*/  UMOV UR4, 0x400 ;  /* 0x0000040000047882 */ /* 0x000fe20000000000 */
[----:B------:R-:W-:-:S11]  /*0080*/  UIADD3 UR6, UPT, UPT, UR16, -0x1, URZ ;  /* 0xffffffff10067890 */ /* 0x000fd6000fffe0ff */
[----:B------:R-:W-:Y:S01]  /*0090*/  @!P0 IMAD.MOV.U32 R3, RZ, RZ, -0x1 ;  /* 0xffffffffff038424 */ /* 0x000fe200078e00ff */
[----:B0-----:R-:W-:-:S09]  /*00a0*/  ULEA UR4, UR5, UR4, 0x18 ;  /* 0x0000000405047291 */ /* 0x001fd2000f8ec0ff */
[----:B------:R-:W-:Y:S01]  /*00b0*/  @!P0 STS [UR4], R3 ;  /* 0x00000003ff008988 */ /* 0x000fe20008000804 */
[----:B------:R-:W-:Y:S06]  /*00c0*/  BAR.SYNC.DEFER_BLOCKING 0x0 ;  /* 0x0000000000007b1d */ /* 0x000fec0000010000 */
[----:B------:R-:W0:Y:S02]  /*00d0*/  LDS R2, [UR4] ;  /* 0x00000004ff027984 */ /* 0x000e240008000800 */
[----:B0-----:R-:W-:-:S13]  /*00e0*/  ISETP.GE.AND P0, PT, R2, UR6, PT ;  /* 0x0000000602007c0c */ /* 0x001fda000bf06270 */
[----:B------:R-:W-:Y:S05]  /*00f0*/  @P0 EXIT ;  /* 0x000000000000094d */ /* 0x000fea0003800000 */
[----:B------:R-:W0:Y:S01]  /*0100*/  I2F.F64.U32 R4, UR16 ;  /* 0x0000001000047d12 */ /* 0x000e220008201800 */
[----:B------:R-:W-:Y:S02]  /*0110*/  ULOP3.LUT UR7, UR16, 0xf, URZ, 0xc0, !UPT ;  /* 0x0000000f10077892 */ /* 0x000fe4000f8ec0ff */
[----:B------:R-:W-:Y:S01]  /*0120*/  ULOP3.LUT UR9, UR16, 0x7, URZ, 0xc0, !UPT ;  /* 0x0000000710097892 */ /* 0x000fe2000f8ec0ff */
[----:B------:R-:W1:Y:S01]  /*0130*/  LDCU UR13, c[0x0][0x360] ;  /* 0x00006c00ff0d77ac */ /* 0x000e620008000800 */
[----:B------:R-:W-:Y:S01]  /*0140*/  ULOP3.LUT UR11, UR16, 0x7ffffff0, URZ, 0xc0, !UPT ;  /* 0x7ffffff0100b7892 */ /* 0x000fe2000f8ec0ff */
[----:B------:R-:W2:Y:S01]  /*0150*/  LDCU.64 UR14, c[0x0][0x358] ;  /* 0x00006b00ff0e77ac */ /* 0x000ea20008000a00 */
[----:B------:R-:W-:Y:S02]  /*0160*/  ULOP3.LUT UR12, UR16, 0x3, URZ, 0xc0, !UPT ;  /* 0x00000003100c7892 */ /* 0x000fe4000f8ec0ff */
[----:B------:R-:W-:Y:S02]  /*0170*/  UIADD3 UR8, UPT, UPT, UR7, -0x1, URZ ;  /* 0xffffffff07087890 */ /* 0x000fe4000fffe0ff */
[----:B------:R-:W-:-:S12]  /*0180*/  UIADD3 UR10, UPT, UPT, UR9, -0x1, URZ ;  /* 0xffffffff090a7890 */ /* 0x000fd8000fffe0ff */
.L_x_19:
[----:B------:R-:W3:Y:S01]  /*0190*/  S2UR UR5, SR_CgaCtaId ;  /* 0x00000000000579c3 */ /* 0x000ee20000008800 */
[----:B------:R-:W-:Y:S01]  /*01a0*/  ISETP.NE.AND P0, PT, R0, RZ, PT ;  /* 0x000000ff0000720c */ /* 0x000fe20003f05270 */
[----:B------:R-:W-:Y:S01]  /*01b0*/  UMOV UR4, 0x400 ;  /* 0x0000040000047882 */ /* 0x000fe20000000000 */
[----:B------:R-:W-:Y:S01]  /*01c0*/  BSSY.RECONVERGENT B0, `(.L_x_0) ;  /* 0x0000016000007945 */ /* 0x000fe20003800200 */
[----:B------:R-:W-:-:S04]  /*01d0*/  IMAD.MOV.U32 R8, RZ, RZ, R0 ;  /* 0x000000ffff087224 */ /* 0x000fc800078e0000 */
[----:B------:R-:W4:Y:S06]  /*01e0*/  LDC R13, c[0x0][0x380] ;  /* 0x0000e000ff0d7b82 */ /* 0x000f2c0000000800 */
[----:B-1----:R-:W-:Y:S02]  /*01f0*/  @!P0 VIADD R6, R2, 0x1 ;  /* 0x0000000102068836 */ /* 0x002fe40000000000 */
[----:B------:R-:W-:Y:S01]  /*0200*/  @!P0 IMAD.MOV.U32 R7, RZ, RZ, -0x1 ;  /* 0xffffffffff078424 */ /* 0x000fe200078e00ff */
[----:B------:R-:W5:Y:S01]  /*0210*/  LDC.64 R2, c[0x0][0x3a0] ;  /* 0x0000e800ff027b82 */ /* 0x000f620000000a00 */
[----:B---3--:R-:W-:-:S09]  /*0220*/  ULEA UR4, UR5, UR4, 0x18 ;  /* 0x0000000405047291 */ /* 0x008fd2000f8ec0ff */
[----:B------:R-:W-:Y:S04]  /*0230*/  @!P0 STS [UR4], R6 ;  /* 0x00000006ff008988 */ /* 0x000fe80008000804 */
[----:B------:R-:W-:Y:S04]  /*0240*/  @!P0 STS [UR4+0x4], R7 ;  /* 0x00000407ff008988 */ /* 0x000fe80008000804 */
[----:B------:R-:W-:Y:S01]  /*0250*/  @!P0 STS.U8 [UR4+0x8], RZ ;  /* 0x000008ffff008988 */ /* 0x000fe20008000004 */
[----:B------:R-:W-:Y:S06]  /*0260*/  BAR.SYNC.DEFER_BLOCKING 0x0 ;  /* 0x0000000000007b1d */ /* 0x000fec0000010000 */
[----:B------:R-:W5:Y:S02]  /*0270*/  LDS R9, [UR4] ;  /* 0x00000004ff097984 */ /* 0x000f640008000800 */
[----:B----45:R-:W-:-:S07]  /*0280*/  IMAD.WIDE R2, R9, 0x4, R2 ;  /* 0x0000000409027825 */ /* 0x030fce00078e0202 */
.L_x_1:
[----:B------:R-:W-:-:S13]  /*0290*/  ISETP.NE.AND P0, PT, R8, R9, PT ;  /* 0x000000090800720c */ /* 0x000fda0003f05270 */
[----:B------:R-:W3:Y:S01]  /*02a0*/  @P0 LDC.64 R6, c[0x0][0x3a0] ;  /* 0x0000e800ff060b82 */ /* 0x000ee20000000a00 */
[----:B------:R-:W-:Y:S01]  /*02b0*/  @P0 IMAD.MOV.U32 R11, RZ, RZ, 0x7fffffff ;  /* 0x7fffffffff0b0424 */ /* 0x000fe200078e00ff */
[----:B--2---:R4:W-:Y:S01]  /*02c0*/  @!P0 STG.E desc[UR14][R2.64], RZ ;  /* 0x000000ff02008986 */ /* 0x0049e2000c10190e */
[----:B---3--:R-:W-:-:S04]  /*02d0*/  @P0 IMAD.WIDE R6, R8, 0x4, R6 ;  /* 0x0000000408060825 */ /* 0x008fc800078e0206 */
[----:B-1----:R-:W-:Y:S01]  /*02e0*/  VIADD R8, R8, UR13 ;  /* 0x0000000d08087c36 */ /* 0x002fe20008000000 */
[----:B------:R4:W-:Y:S04]  /*02f0*/  @P0 STG.E desc[UR14][R6.64], R11 ;  /* 0x0000000b06000986 */ /* 0x0009e8000c10190e */
[----:B------:R-:W-:-:S13]  /*0300*/  ISETP.GE.AND P0, PT, R8, R13, PT ;  /* 0x0000000d0800720c */ /* 0x000fda0003f06270 */
[----:B----4-:R-:W-:Y:S05]  /*0310*/  @!P0 BRA `(.L_x_1) ;  /* 0xfffffffc00dc8947 */ /* 0x010fea000383ffff */
[----:B------:R-:W-:Y:S05]  /*0320*/  BSYNC.RECONVERGENT B0 ;  /* 0x0000000000007941 */ /* 0x000fea0003800200 */
.L_x_0:
[----:B------:R-:W1:Y:S08]  /*0330*/  S2UR UR5, SR_CgaCtaId ;  /* 0x00000000000579c3 */ /* 0x000e700000008800 */
[----:B------:R-:W-:Y:S06]  /*0340*/  BAR.SYNC.DEFER_BLOCKING 0x0 ;  /* 0x0000000000007b1d */ /* 0x000fec0000010000 */
[----:B------:R-:W-:-:S02]  /*0350*/  UMOV UR4, 0x400 ;  /* 0x0000040000047882 */ /* 0x000fc40000000000 */
[----:B-1----:R-:W-:-:S06]  /*0360*/  ULEA UR4, UR5, UR4, 0x18 ;  /* 0x0000000405047291 */ /* 0x002fcc000f8ec0ff */
[----:B------:R-:W-:-:S05]  /*0370*/  IMAD.U32 R8, RZ, RZ, UR4 ;  /* 0x00000004ff087e24 */ /* 0x000fca000f8e00ff */
[----:B------:R-:W1:Y:S02]  /*0380*/  LDS.U8 R2, [R8+0x8] ;  /* 0x0000080008027984 */ /* 0x000e640000000000 */
[----:B-1----:R-:W-:-:S13]  /*0390*/  ISETP.NE.AND P0, PT, R2, RZ, PT ;  /* 0x000000ff0200720c */ /* 0x002fda0003f05270 */
[----:B------:R-:W-:Y:S05]  /*03a0*/  @P0 BRA `(.L_x_2) ;  /* 0x0000000000fc0947 */ /* 0x000fea0003800000 */
.L_x_10:
[----:B-1----:R-:W1:Y:S01]  /*03b0*/  S2UR UR5, SR_CgaCtaId ;  /* 0x00000000000579c3 */ /* 0x002e620000008800 */
[----:B------:R-:W-:Y:S01]  /*03c0*/  ISETP.NE.AND P0, PT, R0, RZ, PT ;  /* 0x000000ff0000720c */ /* 0x000fe20003f05270 */
[----:B------:R-:W-:Y:S01]  /*03d0*/  UMOV UR4, 0x400 ;  /* 0x0000040000047882 */ /* 0x000fe20000000000 */
[----:B------:R-:W-:Y:S01]  /*03e0*/  IMAD.MOV.U32 R3, RZ, RZ, 0x1 ;  /* 0x00000001ff037424 */ /* 0x000fe200078e00ff */
[----:B------:R-:W-:Y:S01]  /*03f0*/  BSSY.RECONVERGENT B0, `(.L_x_3) ;  /* 0x0000032000007945 */ /* 0x000fe20003800200 */
[----:B------:R-:W-:Y:S01]  /*0400*/  IMAD.MOV.U32 R13, RZ, RZ, R0 ;  /* 0x000000ffff0d7224 */ /* 0x000fe200078e0000 */
[----:B-1----:R-:W-:-:S09]  /*0410*/  ULEA UR4, UR5, UR4, 0x18 ;  /* 0x0000000405047291 */ /* 0x002fd2000f8ec0ff */
[----:B------:R-:W1:Y:S04]  /*0420*/  @!P0 LDS R2, [UR4+0x4] ;  /* 0x00000404ff028984 */ /* 0x000e680008000800 */
[----:B------:R2:W-:Y:S01]  /*0430*/  STS.U8 [UR4+0x8], R3 ;  /* 0x00000803ff007988 */ /* 0x0005e20008000004 */
[----:B-1----:R-:W-:-:S05]  /*0440*/  @!P0 VIADD R2, R2, 0x1 ;  /* 0x0000000102028836 */ /* 0x002fca0000000000 */
[----:B------:R2:W-:Y:S01]  /*0450*/  @!P0 STS [UR4+0x4], R2 ;  /* 0x00000402ff008988 */ /* 0x0005e20008000804 */
[----:B------:R-:W-:Y:S06]  /*0460*/  BAR.SYNC.DEFER_BLOCKING 0x0 ;  /* 0x0000000000007b1d */ /* 0x000fec0000010000 */
[----:B------:R-:W1:Y:S02]  /*0470*/  LDS R12, [UR4+0x4] ;  /* 0x00000404ff0c7984 */ /* 0x000e640008000800 */
.L_x_9:
[----:B--2---:R-:W2:Y:S01]  /*0480*/  LDC.64 R2, c[0x0][0x3a0] ;  /* 0x0000e800ff027b82 */ /* 0x004ea20000000a00 */
[----:B------:R-:W3:Y:S01]  /*0490*/  LDCU UR4, c[0x0][0x380] ;  /* 0x00007000ff0477ac */ /* 0x000ee20008000800 */
[----:B--2---:R-:W-:-:S05]  /*04a0*/  IMAD.WIDE R2, R13, 0x4, R2 ;  /* 0x000000040d027825 */ /* 0x004fca00078e0202 */
[----:B-1----:R-:W1:Y:S01]  /*04b0*/  LDG.E R7, desc[UR14][R2.64] ;  /* 0x0000000e02077981 */ /* 0x002e62000c1e1900 */
[----:B------:R-:W-:Y:S01]  /*04c0*/  IMAD.MOV.U32 R9, RZ, RZ, R13 ;  /* 0x000000ffff097224 */ /* 0x000fe200078e000d */
[----:B------:R-:W-:Y:S01]  /*04d0*/  BSSY.RECONVERGENT B1, `(.L_x_4) ;  /* 0x0000022000017945 */ /* 0x000fe20003800200 */
[----:B------:R-:W-:-:S05]  /*04e0*/  VIADD R13, R13, UR13 ;  /* 0x0000000d0d0d7c36 */ /* 0x000fca0008000000 */
[----:B---3--:R-:W-:Y:S02]  /*04f0*/  ISETP.GE.AND P0, PT, R13, UR4, PT ;  /* 0x000000040d007c0c */ /* 0x008fe4000bf06270 */
[----:B-1----:R-:W-:-:S13]  /*0500*/  ISETP.NE.AND P1, PT, R7, R12, PT ;  /* 0x0000000c0700720c */ /* 0x002fda0003f25270 */
[----:B------:R-:W-:Y:S05]  /*0510*/  @P1 BRA `(.L_x_5) ;  /* 0x0000000000741947 */ /* 0x000fea0003800000 */
[----:B------:R-:W1:Y:S02]  /*0520*/  LDC.64 R6, c[0x0][0x388] ;  /* 0x0000e200ff067b82 */ /* 0x000e640000000a00 */
[----:B-1----:R-:W-:-:S05]  /*0530*/  IMAD.WIDE R6, R9, 0x4, R6 ;  /* 0x0000000409067825 */ /* 0x002fca00078e0206 */
[----:B------:R-:W2:Y:S04]  /*0540*/  LDG.E R14, desc[UR14][R6.64] ;  /* 0x0000000e060e7981 */ /* 0x000ea8000c1e1900 */
[----:B------:R-:W2:Y:S02]  /*0550*/  LDG.E R15, desc[UR14][R6.64+0x4] ;  /* 0x0000040e060f7981 */ /* 0x000ea4000c1e1900 */
[----:B--2---:R-:W-:-:S13]  /*0560*/  ISETP.GE.AND P1, PT, R14, R15, PT ;  /* 0x0000000f0e00720c */ /* 0x004fda0003f26270 */
[----:B------:R-:W-:Y:S05]  /*0570*/  @P1 BRA `(.L_x_5) ;  /* 0x00000000005c1947 */ /* 0x000fea0003800000 */
[----:B------:R-:W1:Y:S01]  /*0580*/  LDC.64 R8, c[0x0][0x3a0] ;  /* 0x0000e800ff087b82 */ /* 0x000e620000000a00 */
[----:B------:R-:W-:Y:S02]  /*0590*/  IMAD.MOV.U32 R19, RZ, RZ, R14 ;  /* 0x000000ffff137224 */ /* 0x000fe400078e000e */
[----:B------:R-:W-:-:S05]  /*05a0*/  IMAD.MOV.U32 R18, RZ, RZ, R15 ;  /* 0x000000ffff127224 */ /* 0x000fca00078e000f */
[----:B------:R-:W2:Y:S02]  /*05b0*/  LDC.64 R10, c[0x0][0x390] ;  /* 0x0000e400ff0a7b82 */ /* 0x000ea40000000a00 */
.L_x_8:
[----:B-12---:R-:W-:-:S06]  /*05c0*/  IMAD.WIDE R14, R19, 0x4, R10 ;  /* 0x00000004130e7825 */ /* 0x006fcc00078e020a */
[----:B------:R-:W1:Y:S02]  /*05d0*/  LDG.E R15, desc[UR14][R14.64] ;  /* 0x0000000e0e0f7981 */ /* 0x000e64000c1e1900 */
[----:B-1----:R-:W-:-:S05]  /*05e0*/  IMAD.WIDE R16, R15, 0x4, R8 ;  /* 0x000000040f107825 */ /* 0x002fca00078e0208 */
[----:B------:R-:W2:Y:S01]  /*05f0*/  LDG.E R20, desc[UR14][R16.64] ;  /* 0x0000000e10147981 */ /* 0x000ea2000c1e1900 */
[----:B------:R-:W-:Y:S01]  /*0600*/  BSSY.RECONVERGENT B2, `(.L_x_6) ;  /* 0x000000c000027945 */ /* 0x000fe20003800200 */
[----:B------:R-:W-:Y:S01]  /*0610*/  VIADD R19, R19, 0x1 ;  /* 0x0000000113137836 */ /* 0x000fe20000000000 */
[----:B--2---:R-:W-:-:S13]  /*0620*/  ISETP.NE.AND P1, PT, R20, 0x7fffffff, PT ;  /* 0x7fffffff1400780c */ /* 0x004fda0003f25270 */
[----:B------:R-:W-:Y:S05]  /*0630*/  @P1 BRA `(.L_x_7) ;  /* 0x0000000000201947 */ /* 0x000fea0003800000 */
[----:B------:R-:W2:Y:S01]  /*0640*/  LDG.E R14, desc[UR14][R2.64] ;  /* 0x0000000e020e7981 */ /* 0x000ea2000c1e1900 */
[----:B------:R-:W1:Y:S01]  /*0650*/  S2UR UR5, SR_CgaCtaId ;  /* 0x00000000000579c3 */ /* 0x000e620000008800 */
[----:B------:R-:W-:Y:S02]  /*0660*/  UMOV UR4, 0x400 ;  /* 0x0000040000047882 */ /* 0x000fe40000000000 */
[----:B-1----:R-:W-:Y:S01]  /*0670*/  ULEA UR4, UR5, UR4, 0x18 ;  /* 0x0000000405047291 */ /* 0x002fe2000f8ec0ff */
[----:B--2---:R-:W-:-:S05]  /*0680*/  VIADD R15, R14, 0x1 ;  /* 0x000000010e0f7836 */ /* 0x004fca0000000000 */
[----:B------:R1:W-:Y:S04]  /*0690*/  STG.E desc[UR14][R16.64], R15 ;  /* 0x0000000f10007986 */ /* 0x0003e8000c10190e */
[----:B------:R1:W5:Y:S04]  /*06a0*/  LDG.E R18, desc[UR14][R6.64+0x4] ;  /* 0x0000040e06127981 */ /* 0x000368000c1e1900 */
[----:B------:R-:W-:Y:S01]  /*06b0*/  STS.U8 [UR4+0x8], RZ ;  /* 0x000008ffff007988 */ /* 0x000fe20008000004 */
.L_x_7:
[----:B------:R-:W-:Y:S05]  /*06c0*/  BSYNC.RECONVERGENT B2 ;  /* 0x0000000000027941 */ /* 0x000fea0003800200 */
.L_x_6:
[----:B-----5:R-:W-:-:S13]  /*06d0*/  ISETP.GE.AND P1, PT, R19, R18, PT ;  /* 0x000000121300720c */ /* 0x020fda0003f26270 */
[----:B------:R-:W-:Y:S05]  /*06e0*/  @!P1 BRA `(.L_x_8) ;  /* 0xfffffffc00b49947 */ /* 0x000fea000383ffff */
.L_x_5:
[----:B------:R-:W-:Y:S05]  /*06f0*/  BSYNC.RECONVERGENT B1 ;  /* 0x0000000000017941 */ /* 0x000fea0003800200 */
.L_x_4:
[----:B------:R-:W-:Y:S05]  /*0700*/  @!P0 BRA `(.L_x_9) ;  /* 0xfffffffc005c8947 */ /* 0x000fea000383ffff */
[----:B------:R-:W-:Y:S05]  /*0710*/  BSYNC.RECONVERGENT B0 ;  /* 0x0000000000007941 */ /* 0x000fea0003800200 */
.L_x_3:
[----:B------:R-:W2:Y:S08]  /*0720*/  S2UR UR5, SR_CgaCtaId ;  /* 0x00000000000579c3 */ /* 0x000eb00000008800 */
[----:B------:R-:W-:Y:S06]  /*0730*/  BAR.SYNC.DEFER_BLOCKING 0x0 ;  /* 0x0000000000007b1d */ /* 0x000fec0000010000 */
[----:B------:R-:W-:-:S02]  /*0740*/  UMOV UR4, 0x400 ;  /* 0x0000040000047882 */ /* 0x000fc40000000000 */
[----:B--2---:R-:W-:-:S06]  /*0750*/  ULEA UR4, UR5, UR4, 0x18 ;  /* 0x0000000405047291 */ /* 0x004fcc000f8ec0ff */
[----:B------:R-:W-:-:S05]  /*0760*/  IMAD.U32 R8, RZ, RZ, UR4 ;  /* 0x00000004ff087e24 */ /* 0x000fca000f8e00ff */
[----:B------:R-:W2:Y:S02]  /*0770*/  LDS.U8 R2, [R8+0x8] ;  /* 0x0000080008027984 */ /* 0x000ea40000000000 */
[----:B--2---:R-:W-:-:S13]  /*0780*/  ISETP.NE.AND P0, PT, R2, RZ, PT ;  /* 0x000000ff0200720c */ /* 0x004fda0003f05270 */
[----:B------:R-:W-:Y:S05]  /*0790*/  @!P0 BRA `(.L_x_10) ;  /* 0xfffffffc00048947 */ /* 0x000fea000383ffff */
.L_x_2:
[----:B------:R-:W-:Y:S01]  /*07a0*/  ISETP.NE.AND P0, PT, R0, RZ, PT ;  /* 0x000000ff0000720c */ /* 0x000fe20003f05270 */
[----:B------:R-:W-:-:S12]  /*07b0*/  BSSY.RECONVERGENT B0, `(.L_x_11) ;  /* 0x0000074000007945 */ /* 0x000fd80003800200 */
[----:B------:R-:W-:Y:S05]  /*07c0*/  @P0 BRA `(.L_x_12) ;  /* 0x0000000400c80947 */ /* 0x000fea0003800000 */
[----:B------:R-:W2:Y:S01]  /*07d0*/  LDCU UR4, c[0x0][0x380] ;  /* 0x00007000ff0477ac */ /* 0x000ea20008000800 */
[----:B------:R-:W-:Y:S01]  /*07e0*/  IMAD.MOV.U32 R2, RZ, RZ, RZ ;  /* 0x000000ffff027224 */ /* 0x000fe200078e00ff */
[----:B--2---:R-:W-:-:S03]  /*07f0*/  UISETP.GE.U32.AND UP0, UPT, UR4, 0x10, UPT ;  /* 0x000000100400788c */ /* 0x004fc6000bf06070 */
[----:B------:R-:W-:-:S06]  /*0800*/  UMOV UR4, URZ ;  /* 0x000000ff00047c82 */ /* 0x000fcc0008000000 */
[----:B------:R-:W-:Y:S05]  /*0810*/  BRA.U !UP0, `(.L_x_13) ;  /* 0x0000000108847547 */ /* 0x000fea000b800000 */
[----:B-1----:R-:W-:Y:S01]  /*0820*/  IMAD.MOV.U32 R6, RZ, RZ, RZ ;  /* 0x000000ffff067224 */ /* 0x002fe200078e00ff */
[----:B------:R-:W-:-:S06]  /*0830*/  UMOV UR4, URZ ;  /* 0x000000ff00047c82 */ /* 0x000fcc0008000000 */
.L_x_14:
[----:B------:R-:W1:Y:S02]  /*0840*/  LDC.64 R2, c[0x0][0x3a0] ;  /* 0x0000e800ff027b82 */ /* 0x000e640000000a00 */
[----:B-1----:R-:W-:-:S05]  /*0850*/  IMAD.WIDE.U32 R2, R6, 0x4, R2 ;  /* 0x0000000406027825 */ /* 0x002fca00078e0002 */
[----:B------:R-:W2:Y:S04]  /*0860*/  LDG.E R7, desc[UR14][R2.64] ;  /* 0x0000000e02077981 */ /* 0x000ea8000c1e1900 */
[----:B------:R-:W2:Y:S04]  /*0870*/  LDG.E R8, desc[UR14][R2.64+0x4] ;  /* 0x0000040e02087981 */ /* 0x000ea8000c1e1900 */
[----:B------:R-:W3:Y:S04]  /*0880*/  LDG.E R10, desc[UR14][R2.64+0x8] ;  /* 0x0000080e020a7981 */ /* 0x000ee8000c1e1900 */
[----:B------:R-:W3:Y:S04]  /*0890*/  LDG.E R9, desc[UR14][R2.64+0xc] ;  /* 0x00000c0e02097981 */ /* 0x000ee8000c1e1900 */
[----:B------:R-:W4:Y:S04]  /*08a0*/  LDG.E R12, desc[UR14][R2.64+0x10] ;  /* 0x0000100e020c7981 */ /* 0x000f28000c1e1900 */
[----:B------:R-:W4:Y:S04]  /*08b0*/  LDG.E R11, desc[UR14][R2.64+0x14] ;  /* 0x0000140e020b7981 */ /* 0x000f28000c1e1900 */
[----:B------:R-:W5:Y:S04]  /*08c0*/  LDG.E R14, desc[UR14][R2.64+0x18] ;  /* 0x0000180e020e7981 */ /* 0x000f68000c1e1900 */
        /* <DEDUP_REMOVED lines=8> */
[----:B------:R-:W5:Y:S01]  /*0950*/  LDG.E R21, desc[UR14][R2.64+0x3c] ;  /* 0x00003c0e02157981 */ /* 0x000f62000c1e1900 */
[----:B------:R-:W-:-:S05]  /*0960*/  VIADD R6, R6, 0x10 ;  /* 0x0000001006067836 */ /* 0x000fca0000000000 */
[----:B------:R-:W-:Y:S02]  /*0970*/  ISETP.NE.AND P0, PT, R6, UR11, PT ;  /* 0x0000000b06007c0c */ /* 0x000fe4000bf05270 */
[----:B--2---:R-:W-:-:S04]  /*0980*/  IADD3 R7, PT, PT, R8, UR4, R7 ;  /* 0x0000000408077c10 */ /* 0x004fc8000fffe007 */
[----:B---3--:R-:W-:-:S04]  /*0990*/  IADD3 R7, PT, PT, R9, R10, R7 ;  /* 0x0000000a09077210 */ /* 0x008fc80007ffe007 */
[----:B----4-:R-:W-:-:S04]  /*09a0*/  IADD3 R7, PT, PT, R11, R12, R7 ;  /* 0x0000000c0b077210 */ /* 0x010fc80007ffe007 */
[----:B-----5:R-:W-:-:S04]  /*09b0*/  IADD3 R7, PT, PT, R13, R14, R7 ;  /* 0x0000000e0d077210 */ /* 0x020fc80007ffe007 */
[----:B------:R-:W-:-:S04]  /*09c0*/  IADD3 R7, PT, PT, R15, R16, R7 ;  /* 0x000000100f077210 */ /* 0x000fc80007ffe007 */
[----:B------:R-:W-:-:S04]  /*09d0*/  IADD3 R7, PT, PT, R17, R18, R7 ;  /* 0x0000001211077210 */ /* 0x000fc80007ffe007 */
[----:B------:R-:W-:-:S04]  /*09e0*/  IADD3 R7, PT, PT, R19, R20, R7 ;  /* 0x0000001413077210 */ /* 0x000fc80007ffe007 */
[----:B------:R-:W-:-:S04]  /*09f0*/  IADD3 R7, PT, PT, R21, R22, R7 ;  /* 0x0000001615077210 */ /* 0x000fc80007ffe007 */
[----:B------:R-:W-:Y:S01]  /*0a00*/  R2UR UR4, R7 ;  /* 0x00000000070472ca */ /* 0x000fe200000e0000 */
[----:B------:R-:W-:-:S14]  /*0a10*/  @P0 BRA `(.L_x_14) ;  /* 0xfffffffc00880947 */ /* 0x000fdc000383ffff */
[----:B------:R-:W-:-:S07]  /*0a20*/  IMAD.U32 R2, RZ, RZ, UR11 ;  /* 0x0000000bff027e24 */ /* 0x000fce000f8e00ff */
.L_x_13:
[----:B------:R-:W-:-:S09]  /*0a30*/  UISETP.NE.AND UP0, UPT, UR7, URZ, UPT ;  /* 0x000000ff0700728c */ /* 0x000fd2000bf05270 */
[----:B------:R-:W-:Y:S05]  /*0a40*/  BRA.U !UP0, `(.L_x_15) ;  /* 0x0000000108c47547 */ /* 0x000fea000b800000 */
[----:B------:R-:W-:Y:S02]  /*0a50*/  UISETP.GE.U32.AND UP0, UPT, UR8, 0x7, UPT ;  /* 0x000000070800788c */ /* 0x000fe4000bf06070 */
[----:B------:R-:W-:-:S07]  /*0a60*/  UISETP.NE.AND UP1, UPT, UR9, URZ, UPT ;  /* 0x000000ff0900728c */ /* 0x000fce000bf25270 */
[----:B------:R-:W-:Y:S05]  /*0a70*/  BRA.U !UP0, `(.L_x_16) ;  /* 0x0000000108407547 */ /* 0x000fea000b800000 */
[----:B-1----:R-:W1:Y:S02]  /*0a80*/  LDC.64 R6, c[0x0][0x3a0] ;  /* 0x0000e800ff067b82 */ /* 0x002e640000000a00 */
        /* <DEDUP_REMOVED lines=8> */
[----:B------:R-:W5:Y:S01]  /*0b10*/  LDG.E R13, desc[UR14][R6.64+0x1c] ;  /* 0x00001c0e060d7981 */ /* 0x000f62000c1e1900 */
[----:B------:R-:W-:Y:S01]  /*0b20*/  VIADD R2, R2, 0x8 ;  /* 0x0000000802027836 */ /* 0x000fe20000000000 */
[----:B--2---:R-:W-:-:S04]  /*0b30*/  IADD3 R3, PT, PT, R8, UR4, R3 ;  /* 0x0000000408037c10 */ /* 0x004fc8000fffe003 */
[----:B---3--:R-:W-:-:S04]  /*0b40*/  IADD3 R3, PT, PT, R9, R10, R3 ;  /* 0x0000000a09037210 */ /* 0x008fc80007ffe003 */
[----:B----4-:R-:W-:-:S04]  /*0b50*/  IADD3 R3, PT, PT, R11, R12, R3 ;  /* 0x0000000c0b037210 */ /* 0x010fc80007ffe003 */
[----:B-----5:R-:W-:-:S04]  /*0b60*/  IADD3 R3, PT, PT, R13, R14, R3 ;  /* 0x0000000e0d037210 */ /* 0x020fc80007ffe003 */
[----:B------:R-:W-:-:S15]  /*0b70*/  R2UR UR4, R3 ;  /* 0x00000000030472ca */ /* 0x000fde00000e0000 */
.L_x_16:
        /* <DEDUP_REMOVED lines=9> */
[----:B------:R-:W3:Y:S01]  /*0c10*/  LDG.E R9, desc[UR14][R6.64+0xc] ;  /* 0x00000c0e06097981 */ /* 0x000ee2000c1e1900 */
[----:B------:R-:W-:Y:S01]  /*0c20*/  VIADD R2, R2, 0x4 ;  /* 0x0000000402027836 */ /* 0x000fe20000000000 */
[----:B--2---:R-:W-:-:S04]  /*0c30*/  IADD3 R3, PT, PT, R8, UR4, R3 ;  /* 0x0000000408037c10 */ /* 0x004fc8000fffe003 */
[----:B---3--:R-:W-:-:S04]  /*0c40*/  IADD3 R3, PT, PT, R9, R10, R3 ;  /* 0x0000000a09037210 */ /* 0x008fc80007ffe003 */
[----:B------:R-:W-:-:S15]  /*0c50*/  R2UR UR4, R3 ;  /* 0x00000000030472ca */ /* 0x000fde00000e0000 */
.L_x_17:
[----:B------:R-:W-:Y:S05]  /*0c60*/  BRA.U !UP1, `(.L_x_15) ;  /* 0x00000001093c7547 */ /* 0x000fea000b800000 */
[----:B-1----:R-:W1:Y:S02]  /*0c70*/  LDC.64 R6, c[0x0][0x3a0] ;  /* 0x0000e800ff067b82 */ /* 0x002e640000000a00 */
[----:B-1----:R-:W-:-:S05]  /*0c80*/  IMAD.WIDE.U32 R2, R2, 0x4, R6 ;  /* 0x0000000402027825 */ /* 0x002fca00078e0006 */
[----:B------:R-:W2:Y:S01]  /*0c90*/  LDG.E R6, desc[UR14][R2.64] ;  /* 0x0000000e02067981 */ /* 0x000ea2000c1e1900 */
[----:B------:R-:W-:Y:S01]  /*0ca0*/  UISETP.NE.AND UP0, UPT, UR12, 0x1, UPT ;  /* 0x000000010c00788c */ /* 0x000fe2000bf05270 */
[----:B--2---:R-:W-:-:S05]  /*0cb0*/  VIADD R6, R6, UR4 ;  /* 0x0000000406067c36 */ /* 0x004fca0008000000 */
[----:B------:R-:W-:-:S03]  /*0cc0*/  R2UR UR4, R6 ;  /* 0x00000000060472ca */ /* 0x000fc600000e0000 */
[----:B------:R-:W-:-:S12]  /*0cd0*/  BRA.U !UP0, `(.L_x_15) ;  /* 0x0000000108207547 */ /* 0x000fd8000b800000 */
[----:B------:R-:W-:Y:S01]  /*0ce0*/  UISETP.NE.AND UP0, UPT, UR12, 0x2, UPT ;  /* 0x000000020c00788c */ /* 0x000fe2000bf05270 */
[----:B------:R-:W2:Y:S05]  /*0cf0*/  LDG.E R6, desc[UR14][R2.64+0x4] ;  /* 0x0000040e02067981 */ /* 0x000eaa000c1e1900 */
[----:B------:R-:W-:-:S13]  /*0d00*/  PLOP3.LUT P0, PT, PT, PT, UP0, 0x80, 0x8 ;  /* 0x000000000008781c */ /* 0x000fda0003f0f008 */
[----:B------:R-:W3:Y:S01]  /*0d10*/  @P0 LDG.E R7, desc[UR14][R2.64+0x8] ;  /* 0x0000080e02070981 */ /* 0x000ee2000c1e1900 */
[----:B--2---:R-:W-:-:S05]  /*0d20*/  VIADD R6, R6, UR4 ;  /* 0x0000000406067c36 */ /* 0x004fca0008000000 */
[----:B------:R-:W-:Y:S02]  /*0d30*/  R2UR UR4, R6 ;  /* 0x00000000060472ca */ /* 0x000fe400000e0000 */
[----:B---3--:R-:W-:-:S13]  /*0d40*/  @P0 R2UR UR5, R7 ;  /* 0x00000000070502ca */ /* 0x008fda00000e0000 */
[----:B------:R-:W-:-:S12]  /*0d50*/  @UP0 UIADD3 UR4, UPT, UPT, UR4, UR5, URZ ;  /* 0x0000000504040290 */ /* 0x000fd8000fffe0ff */
.L_x_15:
[----:B-1----:R-:W1:Y:S01]  /*0d60*/  I2F.F64 R6, UR4 ;  /* 0x0000000400067d12 */ /* 0x002e620008201c00 */
[----:B------:R-:W-:Y:S01]  /*0d70*/  IMAD.MOV.U32 R2, RZ, RZ, 0x1 ;  /* 0x00000001ff027424 */ /* 0x000fe200078e00ff */
[----:B0-----:R-:W-:-:S06]  /*0d80*/  FSETP.GEU.AND P1, PT, |R5|, 6.5827683646048100446e-37, PT ;  /* 0x036000000500780b */ /* 0x001fcc0003f2e200 */
[----:B-1----:R-:W0:Y:S02]  /*0d90*/  MUFU.RCP64H R3, R7 ;  /* 0x0000000700037308 */ /* 0x002e240000001800 */
[----:B0-----:R-:W-:-:S08]  /*0da0*/  DFMA R8, -R6, R2, 1 ;  /* 0x3ff000000608742b */ /* 0x001fd00000000102 */
[----:B------:R-:W-:-:S08]  /*0db0*/  DFMA R8, R8, R8, R8 ;  /* 0x000000080808722b */ /* 0x000fd00000000008 */
[----:B------:R-:W-:-:S08]  /*0dc0*/  DFMA R8, R2, R8, R2 ;  /* 0x000000080208722b */ /* 0x000fd00000000002 */
[----:B------:R-:W-:-:S08]  /*0dd0*/  DFMA R2, -R6, R8, 1 ;  /* 0x3ff000000602742b */ /* 0x000fd00000000108 */
[----:B------:R-:W-:-:S08]  /*0de0*/  DFMA R2, R8, R2, R8 ;  /* 0x000000020802722b */ /* 0x000fd00000000008 */
[----:B------:R-:W-:-:S08]  /*0df0*/  DMUL R8, R4, R2 ;  /* 0x0000000204087228 */ /* 0x000fd00000000000 */
[----:B------:R-:W-:-:S08]  /*0e00*/  DFMA R10, -R6, R8, R4 ;  /* 0x00000008060a722b */ /* 0x000fd00000000104 */
[----:B------:R-:W-:-:S10]  /*0e10*/  DFMA R2, R2, R10, R8 ;  /* 0x0000000a0202722b */ /* 0x000fd40000000008 */
[----:B------:R-:W-:-:S05]  /*0e20*/  FFMA R8, RZ, R7, R3 ;  /* 0x00000007ff087223 */ /* 0x000fca0000000003 */
[----:B------:R-:W-:-:S13]  /*0e30*/  FSETP.GT.AND P0, PT, |R8|, 1.469367938527859385e-39, PT ;  /* 0x001000000800780b */ /* 0x000fda0003f04200 */
[----:B------:R-:W-:Y:S05]  /*0e40*/  @P0 BRA P1, `(.L_x_18) ;  /* 0x0000000000080947 */ /* 0x000fea0000800000 */
[----:B------:R-:W-:-:S07]  /*0e50*/  MOV R10, 0xe70 ;  /* 0x00000e70000a7802 */ /* 0x000fce0000000f00 */
[----:B------:R-:W-:Y:S05]  /*0e60*/  CALL.REL.NOINC `($__internal_0_$__cuda_sm20_div_rn_f64_full) ;  /* 0x0000000000387944 */ /* 0x000fea0003c00000 */
.L_x_18:
[----:B------:R-:W0:Y:S01]  /*0e70*/  S2UR UR5, SR_CgaCtaId ;  /* 0x00000000000579c3 */ /* 0x000e220000008800 */
[----:B------:R-:W-:-:S07]  /*0e80*/  UMOV UR4, 0x400 ;  /* 0x0000040000047882 */ /* 0x000fce0000000000 */
[----:B------:R-:W1:Y:S01]  /*0e90*/  LDC.64 R6, c[0x0][0x398] ;  /* 0x0000e600ff067b82 */ /* 0x000e620000000a00 */
[----:B0-----:R-:W-:-:S06]  /*0ea0*/  ULEA UR4, UR5, UR4, 0x18 ;  /* 0x0000000405047291 */ /* 0x001fcc000f8ec0ff */
[----:B------:R-:W-:-:S05]  /*0eb0*/  IMAD.U32 R8, RZ, RZ, UR4 ;  /* 0x00000004ff087e24 */ /* 0x000fca000f8e00ff */
[----:B------:R-:W1:Y:S02]  /*0ec0*/  LDS R9, [R8] ;  /* 0x0000000008097984 */ /* 0x000e640000000800 */
[----:B-1----:R-:W-:-:S05]  /*0ed0*/  IMAD.WIDE R6, R9, 0x8, R6 ;  /* 0x0000000809067825 */ /* 0x002fca00078e0206 */
[----:B------:R2:W-:Y:S02]  /*0ee0*/  STG.E.64 desc[UR14][R6.64], R2 ;  /* 0x0000000206007986 */ /* 0x0005e4000c101b0e */
.L_x_12:
[----:B------:R-:W-:Y:S05]  /*0ef0*/  BSYNC.RECONVERGENT B0 ;  /* 0x0000000000007941 */ /* 0x000fea0003800200 */
.L_x_11:
[----:B------:R-:W-:Y:S06]  /*0f00*/  BAR.SYNC.DEFER_BLOCKING 0x0 ;  /* 0x0000000000007b1d */ /* 0x000fec0000010000 */
[----:B--2---:R-:W2:Y:S02]  /*0f10*/  LDS R2, [R8] ;  /* 0x0000000008027984 */ /* 0x004ea40000000800 */
[----:B--2---:R-:W-:-:S13]  /*0f20*/  ISETP.GE.AND P0, PT, R2, UR6, PT ;  /* 0x0000000602007c0c */ /* 0x004fda000bf06270 */
[----:B------:R-:W-:Y:S05]  /*0f30*/  @!P0 BRA `(.L_x_19) ;  /* 0xfffffff000948947 */ /* 0x000fea000383ffff */
[----:B------:R-:W-:Y:S05]  /*0f40*/  EXIT ;  /* 0x000000000000794d */ /* 0x000fea0003800000 */
        .weak           $__internal_0_$__cuda_sm20_div_rn_f64_full
        .type           $__internal_0_$__cuda_sm20_div_rn_f64_full,@function
        .size           $__internal_0_$__cuda_sm20_div_rn_f64_full,(.L_x_26 - $__internal_0_$__cuda_sm20_div_rn_f64_full)
$__internal_0_$__cuda_sm20_div_rn_f64_full:
[C---:B------:R-:W-:Y:S01]  /*0f50*/  FSETP.GEU.AND P0, PT, |R7|.reuse, 1.469367938527859385e-39, PT ;  /* 0x001000000700780b */ /* 0x040fe20003f0e200 */
[----:B------:R-:W-:Y:S01]  /*0f60*/  IMAD.MOV.U32 R8, RZ, RZ, 0x1 ;  /* 0x00000001ff087424 */ /* 0x000fe200078e00ff */
[C---:B------:R-:W-:Y:S01]  /*0f70*/  LOP3.LUT R2, R7.reuse, 0x800fffff, RZ, 0xc0, !PT ;  /* 0x800fffff07027812 */ /* 0x040fe200078ec0ff */
[----:B------:R-:W-:Y:S01]  /*0f80*/  IMAD.MOV.U32 R11, RZ, RZ, 0x1ca00000 ;  /* 0x1ca00000ff0b7424 */ /* 0x000fe200078e00ff */
[----:B------:R-:W-:Y:S02]  /*0f90*/  LOP3.LUT R15, R7, 0x7ff00000, RZ, 0xc0, !PT ;  /* 0x7ff00000070f7812 */ /* 0x000fe400078ec0ff */
[----:B------:R-:W-:Y:S01]  /*0fa0*/  LOP3.LUT R3, R2, 0x3ff00000, RZ, 0xfc, !PT ;  /* 0x3ff0000002037812 */ /* 0x000fe200078efcff */
[----:B------:R-:W-:Y:S01]  /*0fb0*/  IMAD.MOV.U32 R2, RZ, RZ, R6 ;  /* 0x000000ffff027224 */ /* 0x000fe200078e0006 */
[----:B------:R-:W-:-:S04]  /*0fc0*/  LOP3.LUT R14, R5, 0x7ff00000, RZ, 0xc0, !PT ;  /* 0x7ff00000050e7812 */ /* 0x000fc800078ec0ff */
[----:B------:R-:W-:Y:S01]  /*0fd0*/  ISETP.GE.U32.AND P1, PT, R14, R15, PT ;  /* 0x0000000f0e00720c */ /* 0x000fe20003f26070 */
[----:B------:R-:W-:Y:S01]  /*0fe0*/  @!P0 DMUL R2, R6, 8.98846567431157953865e+307 ;  /* 0x7fe0000006028828 */ /* 0x000fe20000000000 */
[----:B------:R-:W-:-:S05]  /*0ff0*/  IMAD.MOV.U32 R21, RZ, RZ, R14 ;  /* 0x000000ffff157224 */ /* 0x000fca00078e000e */
[----:B------:R-:W0:Y:S02]  /*1000*/  MUFU.RCP64H R9, R3 ;  /* 0x0000000300097308 */ /* 0x000e240000001800 */
[----:B0-----:R-:W-:-:S08]  /*1010*/  DFMA R12, R8, -R2, 1 ;  /* 0x3ff00000080c742b */ /* 0x001fd00000000802 */
[----:B------:R-:W-:-:S08]  /*1020*/  DFMA R12, R12, R12, R12 ;  /* 0x0000000c0c0c722b */ /* 0x000fd0000000000c */
[----:B------:R-:W-:Y:S01]  /*1030*/  DFMA R12, R8, R12, R8 ;  /* 0x0000000c080c722b */ /* 0x000fe20000000008 */
[----:B------:R-:W-:Y:S01]  /*1040*/  SEL R9, R11, 0x63400000, !P1 ;  /* 0x634000000b097807 */ /* 0x000fe20004800000 */
[----:B------:R-:W-:Y:S01]  /*1050*/  IMAD.MOV.U32 R8, RZ, RZ, R4 ;  /* 0x000000ffff087224 */ /* 0x000fe200078e0004 */
[----:B------:R-:W-:Y:S02]  /*1060*/  FSETP.GEU.AND P1, PT, |R5|, 1.469367938527859385e-39, PT ;  /* 0x001000000500780b */ /* 0x000fe40003f2e200 */
[----:B------:R-:W-:-:S03]  /*1070*/  LOP3.LUT R9, R9, 0x800fffff, R5, 0xf8, !PT ;  /* 0x800fffff09097812 */ /* 0x000fc600078ef805 */
[----:B------:R-:W-:-:S08]  /*1080*/  DFMA R16, R12, -R2, 1 ;  /* 0x3ff000000c10742b */ /* 0x000fd00000000802 */
[----:B------:R-:W-:Y:S01]  /*1090*/  DFMA R12, R12, R16, R12 ;  /* 0x000000100c0c722b */ /* 0x000fe2000000000c */
[----:B------:R-:W-:Y:S10]  /*10a0*/  @P1 BRA `(.L_x_20) ;  /* 0x0000000000201947 */ /* 0x000ff40003800000 */
[----:B------:R-:W-:Y:S01]  /*10b0*/  LOP3.LUT R17, R7, 0x7ff00000, RZ, 0xc0, !PT ;  /* 0x7ff0000007117812 */ /* 0x000fe200078ec0ff */
[----:B------:R-:W-:-:S03]  /*10c0*/  IMAD.MOV.U32 R16, RZ, RZ, RZ ;  /* 0x000000ffff107224 */ /* 0x000fc600078e00ff */
[----:B------:R-:W-:-:S04]  /*10d0*/  ISETP.GE.U32.AND P1, PT, R14, R17, PT ;  /* 0x000000110e00720c */ /* 0x000fc80003f26070 */
[----:B------:R-:W-:-:S04]  /*10e0*/  SEL R17, R11, 0x63400000, !P1 ;  /* 0x634000000b117807 */ /* 0x000fc80004800000 */
[----:B------:R-:W-:-:S04]  /*10f0*/  LOP3.LUT R17, R17, 0x80000000, R5, 0xf8, !PT ;  /* 0x8000000011117812 */ /* 0x000fc800078ef805 */
[----:B------:R-:W-:-:S06]  /*1100*/  LOP3.LUT R17, R17, 0x100000, RZ, 0xfc, !PT ;  /* 0x0010000011117812 */ /* 0x000fcc00078efcff */
[----:B------:R-:W-:-:S10]  /*1110*/  DFMA R8, R8, 2, -R16 ;  /* 0x400000000808782b */ /* 0x000fd40000000810 */
[----:B------:R-:W-:-:S07]  /*1120*/  LOP3.LUT R21, R9, 0x7ff00000, RZ, 0xc0, !PT ;  /* 0x7ff0000009157812 */ /* 0x000fce00078ec0ff */
.L_x_20:
[----:B------:R-:W-:Y:S01]  /*1130*/  IMAD.MOV.U32 R20, RZ, RZ, R15 ;  /* 0x000000ffff147224 */ /* 0x000fe200078e000f */
[----:B------:R-:W-:Y:S01]  /*1140*/  @!P0 LOP3.LUT R20, R3, 0x7ff00000, RZ, 0xc0, !PT ;  /* 0x7ff0000003148812 */ /* 0x000fe200078ec0ff */
[----:B------:R-:W-:Y:S01]  /*1150*/  VIADD R15, R21, 0xffffffff ;  /* 0xffffffff150f7836 */ /* 0x000fe20000000000 */
[----:B------:R-:W-:-:S03]  /*1160*/  DMUL R16, R12, R8 ;  /* 0x000000080c107228 */ /* 0x000fc60000000000 */
[----:B------:R-:W-:Y:S01]  /*1170*/  VIADD R22, R20, 0xffffffff ;  /* 0xffffffff14167836 */ /* 0x000fe20000000000 */
[----:B------:R-:W-:-:S04]  /*1180*/  ISETP.GT.U32.AND P0, PT, R15, 0x7feffffe, PT ;  /* 0x7feffffe0f00780c */ /* 0x000fc80003f04070 */
[----:B------:R-:W-:Y:S01]  /*1190*/  ISETP.GT.U32.OR P0, PT, R22, 0x7feffffe, P0 ;  /* 0x7feffffe1600780c */ /* 0x000fe20000704470 */
[----:B------:R-:W-:-:S08]  /*11a0*/  DFMA R18, R16, -R2, R8 ;  /* 0x800000021012722b */ /* 0x000fd00000000008 */
[----:B------:R-:W-:-:S04]  /*11b0*/  DFMA R12, R12, R18, R16 ;  /* 0x000000120c0c722b */ /* 0x000fc80000000010 */
[----:B------:R-:W-:Y:S07]  /*11c0*/  @P0 BRA `(.L_x_21) ;  /* 0x00000000006c0947 */ /* 0x000fee0003800000 */
[----:B------:R-:W-:Y:S01]  /*11d0*/  LOP3.LUT R17, R7, 0x7ff00000, RZ, 0xc0, !PT ;  /* 0x7ff0000007117812 */ /* 0x000fe200078ec0ff */
[----:B------:R-:W-:-:S03]  /*11e0*/  IMAD.MOV.U32 R16, RZ, RZ, RZ ;  /* 0x000000ffff107224 */ /* 0x000fc600078e00ff */
[CC--:B------:R-:W-:Y:S02]  /*11f0*/  VIADDMNMX R15, R14.reuse, -R17.reuse, 0xb9600000, !PT ;  /* 0xb96000000e0f7446 */ /* 0x0c0fe40007800911 */
[----:B------:R-:W-:Y:S02]  /*1200*/  ISETP.GE.U32.AND P0, PT, R14, R17, PT ;  /* 0x000000110e00720c */ /* 0x000fe40003f06070 */
[----:B------:R-:W-:Y:S02]  /*1210*/  VIMNMX R15, PT, PT, R15, 0x46a00000, PT ;  /* 0x46a000000f0f7848 */ /* 0x000fe40003fe0100 */
[----:B------:R-:W-:-:S05]  /*1220*/  SEL R14, R11, 0x63400000, !P0 ;  /* 0x634000000b0e7807 */ /* 0x000fca0004000000 */
[----:B------:R-:W-:-:S04]  /*1230*/  IMAD.IADD R11, R15, 0x1, -R14 ;  /* 0x000000010f0b7824 */ /* 0x000fc800078e0a0e */
[----:B------:R-:W-:-:S06]  /*1240*/  VIADD R17, R11, 0x7fe00000 ;  /* 0x7fe000000b117836 */ /* 0x000fcc0000000000 */
[----:B------:R-:W-:-:S10]  /*1250*/  DMUL R14, R12, R16 ;  /* 0x000000100c0e7228 */ /* 0x000fd40000000000 */
[----:B------:R-:W-:-:S13]  /*1260*/  FSETP.GTU.AND P0, PT, |R15|, 1.469367938527859385e-39, PT ;  /* 0x001000000f00780b */ /* 0x000fda0003f0c200 */
[----:B------:R-:W-:Y:S05]  /*1270*/  @P0 BRA `(.L_x_22) ;  /* 0x0000000000940947 */ /* 0x000fea0003800000 */
[----:B------:R-:W-:Y:S01]  /*1280*/  DFMA R2, R12, -R2, R8 ;  /* 0x800000020c02722b */ /* 0x000fe20000000008 */
[----:B------:R-:W-:-:S09]  /*1290*/  IMAD.MOV.U32 R16, RZ, RZ, RZ ;  /* 0x000000ffff107224 */ /* 0x000fd200078e00ff */
[C---:B------:R-:W-:Y:S02]  /*12a0*/  FSETP.NEU.AND P0, PT, R3.reuse, RZ, PT ;  /* 0x000000ff0300720b */ /* 0x040fe40003f0d000 */
[----:B------:R-:W-:-:S04]  /*12b0*/  LOP3.LUT R7, R3, 0x80000000, R7, 0x48, !PT ;  /* 0x8000000003077812 */ /* 0x000fc800078e4807 */
[----:B------:R-:W-:-:S07]  /*12c0*/  LOP3.LUT R17, R7, R17, RZ, 0xfc, !PT ;  /* 0x0000001107117212 */ /* 0x000fce00078efcff */
[----:B------:R-:W-:Y:S05]  /*12d0*/  @!P0 BRA `(.L_x_22) ;  /* 0x00000000007c8947 */ /* 0x000fea0003800000 */
[----:B------:R-:W-:Y:S02]  /*12e0*/  IMAD.MOV R3, RZ, RZ, -R11 ;  /* 0x000000ffff037224 */ /* 0x000fe400078e0a0b */
[----:B------:R-:W-:-:S06]  /*12f0*/  IMAD.MOV.U32 R2, RZ, RZ, RZ ;  /* 0x000000ffff027224 */ /* 0x000fcc00078e00ff */
[----:B------:R-:W-:Y:S02]  /*1300*/  DFMA R2, R14, -R2, R12 ;  /* 0x800000020e02722b */ /* 0x000fe4000000000c */
[----:B------:R-:W-:-:S04]  /*1310*/  DMUL.RP R12, R12, R16 ;  /* 0x000000100c0c7228 */ /* 0x000fc80000008000 */
[----:B------:R-:W-:-:S04]  /*1320*/  IADD3 R2, PT, PT, -R11, -0x43300000, RZ ;  /* 0xbcd000000b027810 */ /* 0x000fc80007ffe1ff */
[----:B------:R-:W-:Y:S02]  /*1330*/  FSETP.NEU.AND P0, PT, |R3|, R2, PT ;  /* 0x000000020300720b */ /* 0x000fe40003f0d200 */
[----:B------:R-:W-:Y:S02]  /*1340*/  LOP3.LUT R7, R13, R7, RZ, 0x3c, !PT ;  /* 0x000000070d077212 */ /* 0x000fe400078e3cff */
[----:B------:R-:W-:Y:S02]  /*1350*/  FSEL R14, R12, R14, !P0 ;  /* 0x0000000e0c0e7208 */ /* 0x000fe40004000000 */
[----:B------:R-:W-:Y:S01]  /*1360*/  FSEL R15, R7, R15, !P0 ;  /* 0x0000000f070f7208 */ /* 0x000fe20004000000 */
[----:B------:R-:W-:Y:S06]  /*1370*/  BRA `(.L_x_22) ;  /* 0x0000000000547947 */ /* 0x000fec0003800000 */
.L_x_21:
[----:B------:R-:W-:-:S14]  /*1380*/  DSETP.NAN.AND P0, PT, R4, R4, PT ;  /* 0x000000040400722a */ /* 0x000fdc0003f08000 */
[----:B------:R-:W-:Y:S05]  /*1390*/  @P0 BRA `(.L_x_23) ;  /* 0x0000000000440947 */ /* 0x000fea0003800000 */
[----:B------:R-:W-:-:S14]  /*13a0*/  DSETP.NAN.AND P0, PT, R6, R6, PT ;  /* 0x000000060600722a */ /* 0x000fdc0003f08000 */
[----:B------:R-:W-:Y:S05]  /*13b0*/  @P0 BRA `(.L_x_24) ;  /* 0x0000000000300947 */ /* 0x000fea0003800000 */
[----:B------:R-:W-:Y:S01]  /*13c0*/  ISETP.NE.AND P0, PT, R21, R20, PT ;  /* 0x000000141500720c */ /* 0x000fe20003f05270 */
[----:B------:R-:W-:Y:S02]  /*13d0*/  IMAD.MOV.U32 R14, RZ, RZ, 0x0 ;  /* 0x00000000ff0e7424 */ /* 0x000fe400078e00ff */
[----:B------:R-:W-:-:S10]  /*13e0*/  IMAD.MOV.U32 R15, RZ, RZ, -0x80000 ;  /* 0xfff80000ff0f7424 */ /* 0x000fd400078e00ff */
[----:B------:R-:W-:Y:S05]  /*13f0*/  @!P0 BRA `(.L_x_22) ;  /* 0x0000000000348947 */ /* 0x000fea0003800000 */
[----:B------:R-:W-:Y:S02]  /*1400*/  ISETP.NE.AND P0, PT, R21, 0x7ff00000, PT ;  /* 0x7ff000001500780c */ /* 0x000fe40003f05270 */
[----:B------:R-:W-:Y:S02]  /*1410*/  LOP3.LUT R15, R5, 0x80000000, R7, 0x48, !PT ;  /* 0x80000000050f7812 */ /* 0x000fe400078e4807 */
[----:B------:R-:W-:-:S13]  /*1420*/  ISETP.EQ.OR P0, PT, R20, RZ, !P0 ;  /* 0x000000ff1400720c */ /* 0x000fda0004702670 */
[----:B------:R-:W-:Y:S01]  /*1430*/  @P0 LOP3.LUT R2, R15, 0x7ff00000, RZ, 0xfc, !PT ;  /* 0x7ff000000f020812 */ /* 0x000fe200078efcff */
[----:B------:R-:W-:Y:S02]  /*1440*/  @!P0 IMAD.MOV.U32 R14, RZ, RZ, RZ ;  /* 0x000000ffff0e8224 */ /* 0x000fe400078e00ff */
[----:B------:R-:W-:Y:S02]  /*1450*/  @P0 IMAD.MOV.U32 R14, RZ, RZ, RZ ;  /* 0x000000ffff0e0224 */ /* 0x000fe400078e00ff */
[----:B------:R-:W-:Y:S01]  /*1460*/  @P0 IMAD.MOV.U32 R15, RZ, RZ, R2 ;  /* 0x000000ffff0f0224 */ /* 0x000fe200078e0002 */
[----:B------:R-:W-:Y:S06]  /*1470*/  BRA `(.L_x_22) ;  /* 0x0000000000147947 */ /* 0x000fec0003800000 */
.L_x_24:
[----:B------:R-:W-:Y:S01]  /*1480*/  LOP3.LUT R15, R7, 0x80000, RZ, 0xfc, !PT ;  /* 0x00080000070f7812 */ /* 0x000fe200078efcff */
[----:B------:R-:W-:Y:S01]  /*1490*/  IMAD.MOV.U32 R14, RZ, RZ, R6 ;  /* 0x000000ffff0e7224 */ /* 0x000fe200078e0006 */
[----:B------:R-:W-:Y:S06]  /*14a0*/  BRA `(.L_x_22) ;  /* 0x0000000000087947 */ /* 0x000fec0003800000 */
.L_x_23:
[----:B------:R-:W-:Y:S01]  /*14b0*/  LOP3.LUT R15, R5, 0x80000, RZ, 0xfc, !PT ;  /* 0x00080000050f7812 */ /* 0x000fe200078efcff */
[----:B------:R-:W-:-:S07]  /*14c0*/  IMAD.MOV.U32 R14, RZ, RZ, R4 ;  /* 0x000000ffff0e7224 */ /* 0x000fce00078e0004 */
.L_x_22:
[----:B------:R-:W-:Y:S02]  /*14d0*/  IMAD.MOV.U32 R11, RZ, RZ, 0x0 ;  /* 0x00000000ff0b7424 */ /* 0x000fe400078e00ff */
[----:B------:R-:W-:Y:S02]  /*14e0*/  IMAD.MOV.U32 R2, RZ, RZ, R14 ;  /* 0x000000ffff027224 */ /* 0x000fe400078e000e */
[----:B------:R-:W-:Y:S01]  /*14f0*/  IMAD.MOV.U32 R3, RZ, RZ, R15 ;  /* 0x000000ffff037224 */ /* 0x000fe200078e000f */
[----:B------:R-:W-:Y:S06]  /*1500*/  RET.REL.NODEC R10 `(_Z9cc_kerneliPiS_PdS_) ;  /* 0xffffffe80abc7950 */ /* 0x000fec0003c3ffff */
.L_x_25:
[----:B------:R-:W-:-:S00]  /*1510*/  BRA `(.L_x_25) ;  /* 0xfffffffc00fc7947 */ /* 0x000fc0000383ffff */
[----:B------:R-:W-:-:S00]  /*1520*/  NOP ;  /* 0x0000000000007918 */ /* 0x000fc00000000000 */
        /* <DEDUP_REMOVED lines=13> */
.L_x_26:


//--------------------- .nv.shared._Z9cc_kerneliPiS_PdS_ --------------------------
	.section	.nv.shared._Z9cc_kerneliPiS_PdS_,"aw",@nobits
	.sectionflags	@""
	.align	4
.nv.shared._Z9cc_kerneliPiS_PdS_:
	.zero		1033


//--------------------- .nv.shared.reserved.0     --------------------------
	.section	.nv.shared.reserved.0,"aw",@nobits
	.weak		__nv_reservedSMEM_offset_0_alias
	.size		__nv_reservedSMEM_offset_0_alias, 0, 64
	.other		__nv_reservedSMEM_offset_0_alias,@"STO_CUDA_RESERVED_SHARED STV_DEFAULT"
__nv_reservedSMEM_offset_0_alias:
	.zero		0
	.zero		64


//--------------------- .nv.constant0._Z9cc_kerneliPiS_PdS_ --------------------------
	.section	.nv.constant0._Z9cc_kerneliPiS_PdS_,"a",@progbits
	.sectionflags	@""
	.align	4
.nv.constant0._Z9cc_kerneliPiS_PdS_:
	.zero		936


//--------------------- SYMBOLS --------------------------

	.type		.nv.reservedSmem.offset0,@object
	.size		.nv.reservedSmem.offset0,0x4
	.type		.nv.reservedSmem.cap,@object
	.size		.nv.reservedSmem.cap,0x4
